	.headerflags	@"EF_CUDA_TEXMODE_UNIFIED EF_CUDA_64BIT_ADDRESS EF_CUDA_ACCELERATORS EF_CUDA_SM90 EF_CUDA_VIRTUAL_SM(EF_CUDA_SM90)"
	.elftype	@"ET_EXEC"


//--------------------- .nv.info                  --------------------------
	.section	.nv.info,"",@"SHT_CUDA_INFO"
	.align	4


	//----- nvinfo : EIATTR_REGCOUNT
	.align		4
        /*0000*/ 	.byte	0x04, 0x2f
        /*0002*/ 	.short	(.L_1 - .L_0)
	.align		4
.L_0:
        /*0004*/ 	.word	index@(triton_poi_fused_add_clamp_28)
        /*0008*/ 	.word	0x00000008


	//----- nvinfo : EIATTR_MIN_STACK_SIZE
	.align		4
.L_1:
        /*000c*/ 	.byte	0x04, 0x12
        /*000e*/ 	.short	(.L_3 - .L_2)
	.align		4
.L_2:
        /*0010*/ 	.word	index@(triton_poi_fused_add_clamp_28)
        /*0014*/ 	.word	0x00000000


	//----- nvinfo : EIATTR_FRAME_SIZE
	.align		4
.L_3:
        /*0018*/ 	.byte	0x04, 0x11
        /*001a*/ 	.short	(.L_5 - .L_4)
	.align		4
.L_4:
        /*001c*/ 	.word	index@(triton_poi_fused_add_clamp_28)
        /*0020*/ 	.word	0x00000000


	//----- nvinfo : EIATTR_MIN_STACK_SIZE
	.align		4
.L_5:
        /*0024*/ 	.byte	0x04, 0x12
        /*0026*/ 	.short	(.L_7 - .L_6)
	.align		4
.L_6:
        /*0028*/ 	.word	index@(triton_poi_fused_add_clamp_28)
        /*002c*/ 	.word	0x00000000
.L_7:


//--------------------- .nv.info.triton_poi_fused_add_clamp_28 --------------------------
	.section	.nv.info.triton_poi_fused_add_clamp_28,"",@"SHT_CUDA_INFO"
	.sectionflags	@""
	.align	4


	//----- nvinfo : EIATTR_CUDA_API_VERSION
	.align		4
        /*0000*/ 	.byte	0x04, 0x37
        /*0002*/ 	.short	(.L_9 - .L_8)
.L_8:
        /*0004*/ 	.word	0x0000007c


	//----- nvinfo : EIATTR_KPARAM_INFO
	.align		4
.L_9:
        /*0008*/ 	.byte	0x04, 0x17
        /*000a*/ 	.short	(.L_11 - .L_10)
.L_10:
        /*000c*/ 	.word	0x00000000
        /*0010*/ 	.short	0x0001
        /*0012*/ 	.short	0x0008
        /*0014*/ 	.byte	0x00, 0xf0, 0x11, 0x00


	//----- nvinfo : EIATTR_KPARAM_INFO
	.align		4
.L_11:
        /*0018*/ 	.byte	0x04, 0x17
        /*001a*/ 	.short	(.L_13 - .L_12)
.L_12:
        /*001c*/ 	.word	0x00000000
        /*0020*/ 	.short	0x0000
        /*0022*/ 	.short	0x0000
        /*0024*/ 	.byte	0x00, 0xf4, 0x21, 0x00


	//----- nvinfo : EIATTR_SPARSE_MMA_MASK
	.align		4
.L_13:
        /*0028*/ 	.byte	0x03, 0x50
        /*002a*/ 	.short	0x0000


	//----- nvinfo : EIATTR_MAXREG_COUNT
	.align		4
        /*002c*/ 	.byte	0x03, 0x1b
        /*002e*/ 	.short	0x00ff


	//----- nvinfo : EIATTR_EXIT_INSTR_OFFSETS
	.align		4
        /*0030*/ 	.byte	0x04, 0x1c
        /*0032*/ 	.short	(.L_15 - .L_14)


	//   ....[0]....
.L_14:
        /*0034*/ 	.word	0x000000f0


	//   ....[1]....
        /*0038*/ 	.word	0x00000120


	//----- nvinfo : EIATTR_REQNTID
	.align		4
.L_15:
        /*003c*/ 	.byte	0x04, 0x10
        /*003e*/ 	.short	(.L_17 - .L_16)
.L_16:
        /*0040*/ 	.word	0x00000020
        /*0044*/ 	.word	0x00000001
        /*0048*/ 	.word	0x00000001


	//----- nvinfo : EIATTR_CBANK_PARAM_SIZE
	.align		4
.L_17:
        /*004c*/ 	.byte	0x03, 0x19
        /*004e*/ 	.short	0x000c


	//----- nvinfo : EIATTR_PARAM_CBANK
	.align		4
        /*0050*/ 	.byte	0x04, 0x0a
        /*0052*/ 	.short	(.L_19 - .L_18)
	.align		4
.L_18:
        /*0054*/ 	.word	index@(.nv.constant0.triton_poi_fused_add_clamp_28)
        /*0058*/ 	.short	0x0210
        /*005a*/ 	.short	0x000c


	//----- nvinfo : EIATTR_SW_WAR
	.align		4
.L_19:
        /*005c*/ 	.byte	0x04, 0x36
        /*005e*/ 	.short	(.L_21 - .L_20)
.L_20:
        /*0060*/ 	.word	0x00000008
.L_21:


//--------------------- .nv.callgraph             --------------------------
	.section	.nv.callgraph,"",@"SHT_CUDA_CALLGRAPH"
	.align	4
	.sectionentsize	8
	.align		4
        /*0000*/ 	.word	0x00000000
	.align		4
        /*0004*/ 	.word	0xffffffff
	.align		4
        /*0008*/ 	.word	0x00000000
	.align		4
        /*000c*/ 	.word	0xfffffffe
	.align		4
        /*0010*/ 	.word	0x00000000
	.align		4
        /*0014*/ 	.word	0xfffffffd
	.align		4
        /*0018*/ 	.word	0x00000000
	.align		4
        /*001c*/ 	.word	0xfffffffc


//--------------------- .text.triton_poi_fused_add_clamp_28 --------------------------
	.section	.text.triton_poi_fused_add_clamp_28,"ax",@progbits
	.align	128
        .global         triton_poi_fused_add_clamp_28
        .type           triton_poi_fused_add_clamp_28,@function
        .size           triton_poi_fused_add_clamp_28,(.L_x_1 - triton_poi_fused_add_clamp_28)
        .other          triton_poi_fused_add_clamp_28,@"STO_CUDA_ENTRY STV_DEFAULT"
triton_poi_fused_add_clamp_28:
.text.triton_poi_fused_add_clamp_28:
[----:B------:R-:W0:Y:S02]  /*0000*/  LDC R1, c[0x0][0x28] ;  /* 0x00000a00ff017b82 */ /* 0x000e240000000800 */
[----:B------:R-:W1:Y:S01]  /*0010*/  S2R R2, SR_TID.X ;  /* 0x0000000000027919 */ /* 0x000e620000002100 */
[----:B------:R-:W2:Y:S01]  /*0020*/  LDC.64 R4, c[0x0][0x210] ;  /* 0x00008400ff047b82 */ /* 0x000ea20000000a00 */
[----:B------:R-:W3:Y:S01]  /*0030*/  S2R R3, SR_CTAID.X ;  /* 0x0000000000037919 */ /* 0x000ee20000002500 */
[C---:B-1----:R-:W-:Y:S02]  /*0040*/  LOP3.LUT R0, R2.reuse, 0x7, RZ, 0xc0, !PT ;  /* 0x0000000702007812 */ /* 0x042fe400078ec0ff */
[----:B------:R-:W-:-:S03]  /*0050*/  LOP3.LUT P0, RZ, R2, 0x18, RZ, 0xc0, !PT ;  /* 0x0000001802ff7812 */ /* 0x000fc6000780c0ff */
[----:B---3--:R-:W-:-:S04]  /*0060*/  IMAD R3, R3, 0x8, R0 ;  /* 0x0000000803037824 */ /* 0x008fc800078e0200 */
[C---:B--2---:R-:W-:Y:S01]  /*0070*/  IMAD.WIDE R4, R3.reuse, 0x8, R4 ;  /* 0x0000000803047825 */ /* 0x044fe200078e0204 */
[----:B------:R-:W-:Y:S02]  /*0080*/  VIMNMX R0, RZ, R3, !PT ;  /* 0x00000003ff007248 */ /* 0x000fe40007fe0100 */
[----:B------:R-:W-:Y:S02]  /*0090*/  ISETP.LT.AND P0, PT, R3, 0x8, !P0 ;  /* 0x000000080300780c */ /* 0x000fe40004701270 */
[----:B------:R-:W-:-:S06]  /*00a0*/  I2FP.F32.U32 R0, R0 ;  /* 0x0000000000007245 */ /* 0x000fcc0000201000 */
[----:B------:R-:W1:Y:S02]  /*00b0*/  F2I.TRUNC.NTZ R0, R0 ;  /* 0x0000000000007305 */ /* 0x000e64000020f100 */
[----:B-1----:R-:W-:-:S05]  /*00c0*/  VIMNMX R2, R0, 0x6, PT ;  /* 0x0000000600027848 */ /* 0x002fca0003fe0100 */
[----:B------:R-:W-:-:S05]  /*00d0*/  VIADD R2, R2, 0x1 ;  /* 0x0000000102027836 */ /* 0x000fca0000000000 */
[----:B------:R-:W-:Y:S01]  /*00e0*/  SHF.R.S32.HI R3, RZ, 0x1f, R2 ;  /* 0x0000001fff037819 */ /* 0x000fe20000011402 */
[----:B------:R-:W-:Y:S06]  /*00f0*/  @!P0 EXIT ;  /* 0x000000000000894d */ /* 0x000fec0003800000 */
[----:B------:R-:W-:Y:S02]  /*0100*/  ULDC.64 UR4, c[0x0][0x208] ;  /* 0x0000820000047ab9 */ /* 0x000fe40000000a00 */
[----:B------:R-:W-:Y:S01]  /*0110*/  STG.E.64 desc[UR4][R4.64], R2 ;  /* 0x0000000204007986 */ /* 0x000fe2000c101b04 */
[----:B------:R-:W-:Y:S05]  /*0120*/  EXIT ;  /* 0x000000000000794d */ /* 0x000fea0003800000 */
.L_x_0:
[----:B------:R-:W-:-:S00]  /*0130*/  BRA `(.L_x_0) ;  /* 0xfffffffc00fc7947 */ /* 0x000fc0000383ffff */
[----:B------:R-:W-:-:S00]  /*0140*/  NOP ;  /* 0x0000000000007918 */ /* 0x000fc00000000000 */
        /* <DEDUP_REMOVED lines=11> */
.L_x_1:


//--------------------- .nv.constant0.triton_poi_fused_add_clamp_28 --------------------------
	.section	.nv.constant0.triton_poi_fused_add_clamp_28,"a",@progbits
	.sectionflags	@""
	.align	4
.nv.constant0.triton_poi_fused_add_clamp_28:
	.zero		540
